//
// Generated by NVIDIA NVVM Compiler
//
// Compiler Build ID: CL-36424714
// Cuda compilation tools, release 13.0, V13.0.88
// Based on NVVM 20.0.0
//

.version 9.0
.target sm_100
.address_size 64

	// .globl	_Z14reductionNaivePfS_m

.visible .entry _Z14reductionNaivePfS_m(
	.param .u64 .ptr .align 1 _Z14reductionNaivePfS_m_param_0,
	.param .u64 .ptr .align 1 _Z14reductionNaivePfS_m_param_1,
	.param .u64 _Z14reductionNaivePfS_m_param_2
)
{
	.reg .pred 	%p<5>;
	.reg .b32 	%r<3>;
	.reg .b32 	%f<5>;
	.reg .b64 	%rd<17>;

	ld.param.u64 	%rd7, [_Z14reductionNaivePfS_m_param_0];
	ld.param.u64 	%rd5, [_Z14reductionNaivePfS_m_param_1];
	ld.param.u64 	%rd6, [_Z14reductionNaivePfS_m_param_2];
	cvta.to.global.u64 	%rd8, %rd7;
	mov.u32 	%r1, %tid.x;
	cvt.u64.u32 	%rd1, %r1;
	setp.lt.u64 	%p1, %rd6, 2;
	mul.wide.u32 	%rd9, %r1, 4;
	add.s64 	%rd2, %rd8, %rd9;
	@%p1 bra 	$L__BB0_5;
	mov.b64 	%rd16, 1;
$L__BB0_2:
	add.s64 	%rd11, %rd16, -1;
	and.b64  	%rd12, %rd11, %rd1;
	setp.ne.s64 	%p2, %rd12, 0;
	@%p2 bra 	$L__BB0_4;
	shl.b64 	%rd13, %rd16, 2;
	add.s64 	%rd14, %rd2, %rd13;
	ld.global.f32 	%f1, [%rd14];
	ld.global.f32 	%f2, [%rd2];
	add.f32 	%f3, %f1, %f2;
	st.global.f32 	[%rd2], %f3;
$L__BB0_4:
	bar.sync 	0;
	shl.b64 	%rd16, %rd16, 1;
	setp.lt.u64 	%p3, %rd16, %rd6;
	@%p3 bra 	$L__BB0_2;
$L__BB0_5:
	cvt.u32.u64 	%r2, %rd1;
	setp.ne.s32 	%p4, %r2, 0;
	@%p4 bra 	$L__BB0_7;
	ld.global.f32 	%f4, [%rd2];
	cvta.to.global.u64 	%rd15, %rd5;
	st.global.f32 	[%rd15], %f4;
$L__BB0_7:
	ret;

}
	// .globl	_Z15reductionSerialPfS_m
.visible .entry _Z15reductionSerialPfS_m(
	.param .u64 .ptr .align 1 _Z15reductionSerialPfS_m_param_0,
	.param .u64 .ptr .align 1 _Z15reductionSerialPfS_m_param_1,
	.param .u64 _Z15reductionSerialPfS_m_param_2
)
{
	.reg .pred 	%p<4>;
	.reg .b32 	%r<4>;
	.reg .b32 	%f<5>;
	.reg .b64 	%rd<14>;

	ld.param.u64 	%rd8, [_Z15reductionSerialPfS_m_param_0];
	ld.param.u64 	%rd7, [_Z15reductionSerialPfS_m_param_1];
	cvta.to.global.u64 	%rd1, %rd8;
	mov.u32 	%r1, %tid.x;
	cvt.u64.u32 	%rd2, %r1;
	mov.u32 	%r2, %ntid.x;
	cvt.u64.u32 	%rd13, %r2;
	mul.wide.u32 	%rd9, %r1, 4;
	add.s64 	%rd4, %rd1, %rd9;
$L__BB1_1:
	setp.le.u64 	%p1, %rd13, %rd2;
	@%p1 bra 	$L__BB1_3;
	shl.b64 	%rd10, %rd13, 2;
	add.s64 	%rd11, %rd4, %rd10;
	ld.global.f32 	%f1, [%rd11];
	ld.global.f32 	%f2, [%rd4];
	add.f32 	%f3, %f1, %f2;
	st.global.f32 	[%rd4], %f3;
$L__BB1_3:
	bar.sync 	0;
	shr.u64 	%rd6, %rd13, 1;
	setp.gt.u64 	%p2, %rd13, 1;
	mov.u64 	%rd13, %rd6;
	@%p2 bra 	$L__BB1_1;
	cvt.u32.u64 	%r3, %rd2;
	setp.ne.s32 	%p3, %r3, 0;
	@%p3 bra 	$L__BB1_6;
	ld.global.f32 	%f4, [%rd1];
	cvta.to.global.u64 	%rd12, %rd7;
	st.global.f32 	[%rd12], %f4;
$L__BB1_6:
	ret;

}


// ===== COMPILED SASS (sm_100) =====

	.target	sm_100

	.elftype	@"ET_EXEC"


//--------------------- .note.nv.tkinfo           --------------------------
	.section	.note.nv.tkinfo,"",@"SHT_NOTE"
	.sectionflags	@"SHF_NOTE_NV_TKINFO"
	.tkinfo
        /*0018*/ 	.word	0x00000002
        /*0030*/ 	.string	""
        /*0030*/ 	.string	"ptxas"
        /*0030*/ 	.string	"Cuda compilation tools, release 13.0, V13.0.88"
        /*0030*/ 	.string	"Build cuda_13.0.r13.0/compiler.36424714_0"
        /*0030*/ 	.string	"-arch sm_100 -m 64 "



//--------------------- .note.nv.cuinfo           --------------------------
	.section	.note.nv.cuinfo,"",@"SHT_NOTE"
	.sectionflags	@"SHF_NOTE_NV_CUINFO"
        /*0018*/ 	.short	0x0002
        /*001a*/ 	.short	0x0064
        /*001c*/ 	.short	0x0082
	.zero		2


//--------------------- .nv.info                  --------------------------
	.section	.nv.info,"",@"SHT_CUDA_INFO"
	.align	4


	//----- nvinfo : EIATTR_REGCOUNT
	.align		4
        /*0000*/ 	.byte	0x04, 0x2f
        /*0002*/ 	.short	(.L_1 - .L_0)
	.align		4
.L_0:
        /*0004*/ 	.word	index@(_Z14reductionNaivePfS_m)
        /*0008*/ 	.word	0x0000000e


	//----- nvinfo : EIATTR_FRAME_SIZE
	.align		4
.L_1:
        /*000c*/ 	.byte	0x04, 0x11
        /*000e*/ 	.short	(.L_3 - .L_2)
	.align		4
.L_2:
        /*0010*/ 	.word	index@(_Z14reductionNaivePfS_m)
        /*0014*/ 	.word	0x00000000


	//----- nvinfo : EIATTR_REGCOUNT
	.align		4
.L_3:
        /*0018*/ 	.byte	0x04, 0x2f
        /*001a*/ 	.short	(.L_5 - .L_4)
	.align		4
.L_4:
        /*001c*/ 	.word	index@(_Z15reductionSerialPfS_m)
        /*0020*/ 	.word	0x0000000c


	//----- nvinfo : EIATTR_FRAME_SIZE
	.align		4
.L_5:
        /*0024*/ 	.byte	0x04, 0x11
        /*0026*/ 	.short	(.L_7 - .L_6)
	.align		4
.L_6:
        /*0028*/ 	.word	index@(_Z15reductionSerialPfS_m)
        /*002c*/ 	.word	0x00000000


	//----- nvinfo : EIATTR_MIN_STACK_SIZE
	.align		4
.L_7:
        /*0030*/ 	.byte	0x04, 0x12
        /*0032*/ 	.short	(.L_9 - .L_8)
	.align		4
.L_8:
        /*0034*/ 	.word	index@(_Z15reductionSerialPfS_m)
        /*0038*/ 	.word	0x00000000


	//----- nvinfo : EIATTR_MIN_STACK_SIZE
	.align		4
.L_9:
        /*003c*/ 	.byte	0x04, 0x12
        /*003e*/ 	.short	(.L_11 - .L_10)
	.align		4
.L_10:
        /*0040*/ 	.word	index@(_Z14reductionNaivePfS_m)
        /*0044*/ 	.word	0x00000000
.L_11:


//--------------------- .nv.compat                --------------------------
	.section	.nv.compat,"",@"SHT_CUDA_COMPAT_INFO"
	.align	4
        /*0000*/ 	.byte	0x02, 0x09, 0x00, 0x00, 0x02, 0x02, 0x01, 0x00, 0x02, 0x05, 0x05, 0x00, 0x03, 0x07, 0x01, 0x01
        /*0010*/ 	.byte	0x02, 0x03, 0x00, 0x00, 0x02, 0x06, 0x01, 0x00, 0x04, 0x0b, 0x08, 0x00, 0x09, 0x00, 0x00, 0x00
        /*0020*/ 	.byte	0x00, 0x00, 0x00, 0x00


//--------------------- .nv.info._Z15reductionSerialPfS_m --------------------------
	.section	.nv.info._Z15reductionSerialPfS_m,"",@"SHT_CUDA_INFO"
	.sectionflags	@""
	.align	4


	//----- nvinfo : EIATTR_CUDA_API_VERSION
	.align		4
        /*0000*/ 	.byte	0x04, 0x37
        /*0002*/ 	.short	(.L_13 - .L_12)
.L_12:
        /*0004*/ 	.word	0x00000082


	//----- nvinfo : EIATTR_KPARAM_INFO
	.align		4
.L_13:
        /*0008*/ 	.byte	0x04, 0x17
        /*000a*/ 	.short	(.L_15 - .L_14)
.L_14:
        /*000c*/ 	.word	0x00000000
        /*0010*/ 	.short	0x0002
        /*0012*/ 	.short	0x0010
        /*0014*/ 	.byte	0x00, 0xf0, 0x21, 0x00


	//----- nvinfo : EIATTR_KPARAM_INFO
	.align		4
.L_15:
        /*0018*/ 	.byte	0x04, 0x17
        /*001a*/ 	.short	(.L_17 - .L_16)
.L_16:
        /*001c*/ 	.word	0x00000000
        /*0020*/ 	.short	0x0001
        /*0022*/ 	.short	0x0008
        /*0024*/ 	.byte	0x00, 0xf5, 0x21, 0x00


	//----- nvinfo : EIATTR_KPARAM_INFO
	.align		4
.L_17:
        /*0028*/ 	.byte	0x04, 0x17
        /*002a*/ 	.short	(.L_19 - .L_18)
.L_18:
        /*002c*/ 	.word	0x00000000
        /*0030*/ 	.short	0x0000
        /*0032*/ 	.short	0x0000
        /*0034*/ 	.byte	0x00, 0xf5, 0x21, 0x00


	//----- nvinfo : EIATTR_SPARSE_MMA_MASK
	.align		4
.L_19:
        /*0038*/ 	.byte	0x03, 0x50
        /*003a*/ 	.short	0x0000


	//----- nvinfo : EIATTR_MAXREG_COUNT
	.align		4
        /*003c*/ 	.byte	0x03, 0x1b
        /*003e*/ 	.short	0x00ff


	//----- nvinfo : EIATTR_NUM_BARRIERS
	.align		4
        /*0040*/ 	.byte	0x02, 0x4c
        /*0042*/ 	.byte	0x01
	.zero		1


	//----- nvinfo : EIATTR_MERCURY_ISA_VERSION
	.align		4
        /*0044*/ 	.byte	0x03, 0x5f
        /*0046*/ 	.short	0x0101


	//----- nvinfo : EIATTR_VRC_CTA_INIT_COUNT
	.align		4
        /*0048*/ 	.byte	0x02, 0x4a
	.zero		1
	.zero		1


	//----- nvinfo : EIATTR_EXIT_INSTR_OFFSETS
	.align		4
        /*004c*/ 	.byte	0x04, 0x1c
        /*004e*/ 	.short	(.L_21 - .L_20)


	//   ....[0]....
.L_20:
        /*0050*/ 	.word	0x00000170


	//   ....[1]....
        /*0054*/ 	.word	0x000001c0


	//----- nvinfo : EIATTR_CBANK_PARAM_SIZE
	.align		4
.L_21:
        /*0058*/ 	.byte	0x03, 0x19
        /*005a*/ 	.short	0x0018


	//----- nvinfo : EIATTR_PARAM_CBANK
	.align		4
        /*005c*/ 	.byte	0x04, 0x0a
        /*005e*/ 	.short	(.L_23 - .L_22)
	.align		4
.L_22:
        /*0060*/ 	.word	index@(.nv.constant0._Z15reductionSerialPfS_m)
        /*0064*/ 	.short	0x0380
        /*0066*/ 	.short	0x0018


	//----- nvinfo : EIATTR_SW_WAR
	.align		4
.L_23:
        /*0068*/ 	.byte	0x04, 0x36
        /*006a*/ 	.short	(.L_25 - .L_24)
.L_24:
        /*006c*/ 	.word	0x00000008
.L_25:


//--------------------- .nv.info._Z14reductionNaivePfS_m --------------------------
	.section	.nv.info._Z14reductionNaivePfS_m,"",@"SHT_CUDA_INFO"
	.sectionflags	@""
	.align	4


	//----- nvinfo : EIATTR_CUDA_API_VERSION
	.align		4
        /*0000*/ 	.byte	0x04, 0x37
        /*0002*/ 	.short	(.L_27 - .L_26)
.L_26:
        /*0004*/ 	.word	0x00000082


	//----- nvinfo : EIATTR_KPARAM_INFO
	.align		4
.L_27:
        /*0008*/ 	.byte	0x04, 0x17
        /*000a*/ 	.short	(.L_29 - .L_28)
.L_28:
        /*000c*/ 	.word	0x00000000
        /*0010*/ 	.short	0x0002
        /*0012*/ 	.short	0x0010
        /*0014*/ 	.byte	0x00, 0xf0, 0x21, 0x00


	//----- nvinfo : EIATTR_KPARAM_INFO
	.align		4
.L_29:
        /*0018*/ 	.byte	0x04, 0x17
        /*001a*/ 	.short	(.L_31 - .L_30)
.L_30:
        /*001c*/ 	.word	0x00000000
        /*0020*/ 	.short	0x0001
        /*0022*/ 	.short	0x0008
        /*0024*/ 	.byte	0x00, 0xf5, 0x21, 0x00


	//----- nvinfo : EIATTR_KPARAM_INFO
	.align		4
.L_31:
        /*0028*/ 	.byte	0x04, 0x17
        /*002a*/ 	.short	(.L_33 - .L_32)
.L_32:
        /*002c*/ 	.word	0x00000000
        /*0030*/ 	.short	0x0000
        /*0032*/ 	.short	0x0000
        /*0034*/ 	.byte	0x00, 0xf5, 0x21, 0x00


	//----- nvinfo : EIATTR_SPARSE_MMA_MASK
	.align		4
.L_33:
        /*0038*/ 	.byte	0x03, 0x50
        /*003a*/ 	.short	0x0000


	//----- nvinfo : EIATTR_MAXREG_COUNT
	.align		4
        /*003c*/ 	.byte	0x03, 0x1b
        /*003e*/ 	.short	0x00ff


	//----- nvinfo : EIATTR_NUM_BARRIERS
	.align		4
        /*0040*/ 	.byte	0x02, 0x4c
        /*0042*/ 	.byte	0x01
	.zero		1


	//----- nvinfo : EIATTR_MERCURY_ISA_VERSION
	.align		4
        /*0044*/ 	.byte	0x03, 0x5f
        /*0046*/ 	.short	0x0101


	//----- nvinfo : EIATTR_VRC_CTA_INIT_COUNT
	.align		4
        /*0048*/ 	.byte	0x02, 0x4a
	.zero		1
	.zero		1


	//----- nvinfo : EIATTR_EXIT_INSTR_OFFSETS
	.align		4
        /*004c*/ 	.byte	0x04, 0x1c
        /*004e*/ 	.short	(.L_35 - .L_34)


	//   ....[0]....
.L_34:
        /*0050*/ 	.word	0x000001d0


	//   ....[1]....
        /*0054*/ 	.word	0x00000210


	//----- nvinfo : EIATTR_CBANK_PARAM_SIZE
	.align		4
.L_35:
        /*0058*/ 	.byte	0x03, 0x19
        /*005a*/ 	.short	0x0018


	//----- nvinfo : EIATTR_PARAM_CBANK
	.align		4
        /*005c*/ 	.byte	0x04, 0x0a
        /*005e*/ 	.short	(.L_37 - .L_36)
	.align		4
.L_36:
        /*0060*/ 	.word	index@(.nv.constant0._Z14reductionNaivePfS_m)
        /*0064*/ 	.short	0x0380
        /*0066*/ 	.short	0x0018


	//----- nvinfo : EIATTR_SW_WAR
	.align		4
.L_37:
        /*0068*/ 	.byte	0x04, 0x36
        /*006a*/ 	.short	(.L_39 - .L_38)
.L_38:
        /*006c*/ 	.word	0x00000008
.L_39:


//--------------------- .nv.callgraph             --------------------------
	.section	.nv.callgraph,"",@"SHT_CUDA_CALLGRAPH"
	.align	4
	.sectionentsize	8
	.align		4
        /*0000*/ 	.word	0x00000000
	.align		4
        /*0004*/ 	.word	0xffffffff
	.align		4
        /*0008*/ 	.word	0x00000000
	.align		4
        /*000c*/ 	.word	0xfffffffe
	.align		4
        /*0010*/ 	.word	0x00000000
	.align		4
        /*0014*/ 	.word	0xfffffffd
	.align		4
        /*0018*/ 	.word	0x00000000
	.align		4
        /*001c*/ 	.word	0xfffffffc


//--------------------- .text._Z15reductionSerialPfS_m --------------------------
	.section	.text._Z15reductionSerialPfS_m,"ax",@progbits
	.align	128
        .global         _Z15reductionSerialPfS_m
        .type           _Z15reductionSerialPfS_m,@function
        .size           _Z15reductionSerialPfS_m,(.L_x_5 - _Z15reductionSerialPfS_m)
        .other          _Z15reductionSerialPfS_m,@"STO_CUDA_ENTRY STV_DEFAULT"
_Z15reductionSerialPfS_m:
.text._Z15reductionSerialPfS_m:
[----:B------:R-:W-:Y:S01]  /*0000*/  LDC R1, c[0x0][0x37c] ;  /* 0x0000df00ff017b82 */ /* 0x000fe20000000800 */
[----:B------:R-:W0:Y:S07]  /*0010*/  S2R R9, SR_TID.X ;  /* 0x0000000000097919 */ /* 0x000e2e0000002100 */
[----:B------:R-:W0:Y:S01]  /*0020*/  LDC.64 R2, c[0x0][0x380] ;  /* 0x0000e000ff027b82 */ /* 0x000e220000000a00 */
[----:B------:R-:W1:Y:S01]  /*0030*/  LDCU UR6, c[0x0][0x360] ;  /* 0x00006c00ff0677ac */ /* 0x000e620008000800 */
[----:B------:R-:W-:Y:S01]  /*0040*/  IMAD.MOV.U32 R6, RZ, RZ, RZ ;  /* 0x000000ffff067224 */ /* 0x000fe200078e00ff */
[----:B------:R-:W2:Y:S01]  /*0050*/  LDCU.64 UR4, c[0x0][0x358] ;  /* 0x00006b00ff0477ac */ /* 0x000ea20008000a00 */
[----:B-1----:R-:W-:-:S02]  /*0060*/  IMAD.U32 R0, RZ, RZ, UR6 ;  /* 0x00000006ff007e24 */ /* 0x002fc4000f8e00ff */
[----:B0-2---:R-:W-:-:S07]  /*0070*/  IMAD.WIDE.U32 R2, R9, 0x4, R2 ;  /* 0x0000000409027825 */ /* 0x005fce00078e0002 */
.L_x_0:
[----:B------:R-:W-:-:S04]  /*0080*/  ISETP.GT.U32.AND P0, PT, R0, R9, PT ;  /* 0x000000090000720c */ /* 0x000fc80003f04070 */
[----:B------:R-:W-:-:S13]  /*0090*/  ISETP.GT.U32.AND.EX P0, PT, R6, RZ, PT, P0 ;  /* 0x000000ff0600720c */ /* 0x000fda0003f04100 */
[C---:B------:R-:W-:Y:S01]  /*00a0*/  @P0 LEA R4, P1, R0.reuse, R2, 0x2 ;  /* 0x0000000200040211 */ /* 0x040fe200078210ff */
[----:B------:R-:W2:Y:S03]  /*00b0*/  @P0 LDG.E R7, desc[UR4][R2.64] ;  /* 0x0000000402070981 */ /* 0x000ea6000c1e1900 */
[----:B------:R-:W-:-:S05]  /*00c0*/  @P0 LEA.HI.X R5, R0, R3, R6, 0x2, P1 ;  /* 0x0000000300050211 */ /* 0x000fca00008f1406 */
[----:B------:R-:W2:Y:S02]  /*00d0*/  @P0 LDG.E R4, desc[UR4][R4.64] ;  /* 0x0000000404040981 */ /* 0x000ea4000c1e1900 */
[----:B--2---:R-:W-:-:S05]  /*00e0*/  @P0 FADD R7, R4, R7 ;  /* 0x0000000704070221 */ /* 0x004fca0000000000 */
[----:B------:R0:W-:Y:S01]  /*00f0*/  @P0 STG.E desc[UR4][R2.64], R7 ;  /* 0x0000000702000986 */ /* 0x0001e2000c101904 */
[----:B------:R-:W-:Y:S01]  /*0100*/  BAR.SYNC.DEFER_BLOCKING 0x0 ;  /* 0x0000000000007b1d */ /* 0x000fe20000010000 */
[----:B------:R-:W-:-:S04]  /*0110*/  ISETP.GT.U32.AND P0, PT, R0, 0x1, PT ;  /* 0x000000010000780c */ /* 0x000fc80003f04070 */
[----:B------:R-:W-:Y:S02]  /*0120*/  ISETP.GT.U32.AND.EX P0, PT, R6, RZ, PT, P0 ;  /* 0x000000ff0600720c */ /* 0x000fe40003f04100 */
[--C-:B------:R-:W-:Y:S02]  /*0130*/  SHF.R.U64 R0, R0, 0x1, R6.reuse ;  /* 0x0000000100007819 */ /* 0x100fe40000001206 */
[----:B------:R-:W-:-:S09]  /*0140*/  SHF.R.U32.HI R6, RZ, 0x1, R6 ;  /* 0x00000001ff067819 */ /* 0x000fd20000011606 */
[----:B0-----:R-:W-:Y:S05]  /*0150*/  @P0 BRA `(.L_x_0) ;  /* 0xfffffffc00c80947 */ /* 0x001fea000383ffff */
[----:B------:R-:W-:-:S13]  /*0160*/  ISETP.NE.AND P0, PT, R9, RZ, PT ;  /* 0x000000ff0900720c */ /* 0x000fda0003f05270 */
[----:B------:R-:W-:Y:S05]  /*0170*/  @P0 EXIT ;  /* 0x000000000000094d */ /* 0x000fea0003800000 */
[----:B------:R-:W0:Y:S02]  /*0180*/  LDC.64 R2, c[0x0][0x380] ;  /* 0x0000e000ff027b82 */ /* 0x000e240000000a00 */
[----:B0-----:R-:W2:Y:S06]  /*0190*/  LDG.E R3, desc[UR4][R2.64] ;  /* 0x0000000402037981 */ /* 0x001eac000c1e1900 */
[----:B------:R-:W2:Y:S02]  /*01a0*/  LDC.64 R4, c[0x0][0x388] ;  /* 0x0000e200ff047b82 */ /* 0x000ea40000000a00 */
[----:B--2---:R-:W-:Y:S01]  /*01b0*/  STG.E desc[UR4][R4.64], R3 ;  /* 0x0000000304007986 */ /* 0x004fe2000c101904 */
[----:B------:R-:W-:Y:S05]  /*01c0*/  EXIT ;  /* 0x000000000000794d */ /* 0x000fea0003800000 */
.L_x_1:
[----:B------:R-:W-:-:S00]  /*01d0*/  BRA `(.L_x_1) ;  /* 0xfffffffc00fc7947 */ /* 0x000fc0000383ffff */
[----:B------:R-:W-:-:S00]  /*01e0*/  NOP ;  /* 0x0000000000007918 */ /* 0x000fc00000000000 */
        /* <DEDUP_REMOVED lines=9> */
.L_x_5:


//--------------------- .text._Z14reductionNaivePfS_m --------------------------
	.section	.text._Z14reductionNaivePfS_m,"ax",@progbits
	.align	128
        .global         _Z14reductionNaivePfS_m
        .type           _Z14reductionNaivePfS_m,@function
        .size           _Z14reductionNaivePfS_m,(.L_x_6 - _Z14reductionNaivePfS_m)
        .other          _Z14reductionNaivePfS_m,@"STO_CUDA_ENTRY STV_DEFAULT"
_Z14reductionNaivePfS_m:
.text._Z14reductionNaivePfS_m:
[----:B------:R-:W-:Y:S01]  /*0000*/  LDC R1, c[0x0][0x37c] ;  /* 0x0000df00ff017b82 */ /* 0x000fe20000000800 */
[----:B------:R-:W0:Y:S01]  /*0010*/  LDCU.64 UR4, c[0x0][0x390] ;  /* 0x00007200ff0477ac */ /* 0x000e220008000a00 */
[----:B------:R-:W1:Y:S06]  /*0020*/  S2R R9, SR_TID.X ;  /* 0x0000000000097919 */ /* 0x000e6c0000002100 */
[----:B------:R-:W2:Y:S01]  /*0030*/  LDC.64 R2, c[0x0][0x380] ;  /* 0x0000e000ff027b82 */ /* 0x000ea20000000a00 */
[----:B0-----:R-:W-:-:S04]  /*0040*/  UISETP.GE.U32.AND UP0, UPT, UR4, 0x2, UPT ;  /* 0x000000020400788c */ /* 0x001fc8000bf06070 */
[----:B------:R-:W-:Y:S01]  /*0050*/  UISETP.GE.U32.AND.EX UP0, UPT, UR5, URZ, UPT, UP0 ;  /* 0x000000ff0500728c */ /* 0x000fe2000bf06100 */
[----:B------:R-:W0:Y:S01]  /*0060*/  LDCU.64 UR4, c[0x0][0x358] ;  /* 0x00006b00ff0477ac */ /* 0x000e220008000a00 */
[C---:B-1----:R-:W-:Y:S01]  /*0070*/  ISETP.NE.AND P1, PT, R9.reuse, RZ, PT ;  /* 0x000000ff0900720c */ /* 0x042fe20003f25270 */
[----:B--2---:R-:W-:-:S06]  /*0080*/  IMAD.WIDE.U32 R2, R9, 0x4, R2 ;  /* 0x0000000409027825 */ /* 0x004fcc00078e0002 */
[----:B0-----:R-:W-:Y:S06]  /*0090*/  BRA.U !UP0, `(.L_x_2) ;  /* 0x00000001084c7547 */ /* 0x001fec000b800000 */
[----:B------:R-:W-:Y:S01]  /*00a0*/  IMAD.MOV.U32 R11, RZ, RZ, 0x1 ;  /* 0x00000001ff0b7424 */ /* 0x000fe200078e00ff */
[----:B------:R-:W0:Y:S01]  /*00b0*/  LDCU.64 UR6, c[0x0][0x390] ;  /* 0x00007200ff0677ac */ /* 0x000e220008000a00 */
[----:B------:R-:W-:-:S07]  /*00c0*/  IMAD.MOV.U32 R6, RZ, RZ, RZ ;  /* 0x000000ffff067224 */ /* 0x000fce00078e00ff */
.L_x_3:
[----:B------:R-:W-:-:S04]  /*00d0*/  IADD3 R0, P2, PT, R11, -0x1, RZ ;  /* 0xffffffff0b007810 */ /* 0x000fc80007f5e0ff */
[----:B------:R-:W-:Y:S02]  /*00e0*/  LOP3.LUT P0, RZ, R0, R9, RZ, 0xc0, !PT ;  /* 0x0000000900ff7212 */ /* 0x000fe4000780c0ff */
[----:B------:R-:W-:-:S04]  /*00f0*/  IADD3.X R0, PT, PT, R6, -0x1, RZ, P2, !PT ;  /* 0xffffffff06007810 */ /* 0x000fc800017fe4ff */
[----:B------:R-:W-:-:S13]  /*0100*/  LOP3.LUT P0, RZ, R0, RZ, RZ, 0xc0, P0 ;  /* 0x000000ff00ff7212 */ /* 0x000fda000000c0ff */
[C---:B------:R-:W-:Y:S01]  /*0110*/  @!P0 LEA R4, P2, R11.reuse, R2, 0x2 ;  /* 0x000000020b048211 */ /* 0x040fe200078410ff */
[----:B------:R-:W2:Y:S03]  /*0120*/  @!P0 LDG.E R7, desc[UR4][R2.64] ;  /* 0x0000000402078981 */ /* 0x000ea6000c1e1900 */
[----:B------:R-:W-:-:S05]  /*0130*/  @!P0 LEA.HI.X R5, R11, R3, R6, 0x2, P2 ;  /* 0x000000030b058211 */ /* 0x000fca00010f1406 */
[----:B------:R-:W2:Y:S01]  /*0140*/  @!P0 LDG.E R4, desc[UR4][R4.64] ;  /* 0x0000000404048981 */ /* 0x000ea2000c1e1900 */
[C---:B------:R-:W-:Y:S01]  /*0150*/  SHF.L.U64.HI R6, R11.reuse, 0x1, R6 ;  /* 0x000000010b067819 */ /* 0x040fe20000010206 */
[----:B------:R-:W-:Y:S02]  /*0160*/  IMAD.SHL.U32 R11, R11, 0x2, RZ ;  /* 0x000000020b0b7824 */ /* 0x000fe400078e00ff */
[----:B--2---:R-:W-:-:S05]  /*0170*/  @!P0 FADD R7, R4, R7 ;  /* 0x0000000704078221 */ /* 0x004fca0000000000 */
[----:B------:R1:W-:Y:S01]  /*0180*/  @!P0 STG.E desc[UR4][R2.64], R7 ;  /* 0x0000000702008986 */ /* 0x0003e2000c101904 */
[----:B------:R-:W-:Y:S01]  /*0190*/  BAR.SYNC.DEFER_BLOCKING 0x0 ;  /* 0x0000000000007b1d */ /* 0x000fe20000010000 */
[----:B0-----:R-:W-:-:S04]  /*01a0*/  ISETP.GE.U32.AND P0, PT, R11, UR6, PT ;  /* 0x000000060b007c0c */ /* 0x001fc8000bf06070 */
[----:B------:R-:W-:-:S13]  /*01b0*/  ISETP.GE.U32.AND.EX P0, PT, R6, UR7, PT, P0 ;  /* 0x0000000706007c0c */ /* 0x000fda000bf06100 */
[----:B-1----:R-:W-:Y:S05]  /*01c0*/  @!P0 BRA `(.L_x_3) ;  /* 0xfffffffc00c08947 */ /* 0x002fea000383ffff */
.L_x_2:
[----:B------:R-:W-:Y:S05]  /*01d0*/  @P1 EXIT ;  /* 0x000000000000194d */ /* 0x000fea0003800000 */
[----:B------:R-:W2:Y:S01]  /*01e0*/  LDG.E R3, desc[UR4][R2.64] ;  /* 0x0000000402037981 */ /* 0x000ea2000c1e1900 */
[----:B------:R-:W2:Y:S03]  /*01f0*/  LDC.64 R4, c[0x0][0x388] ;  /* 0x0000e200ff047b82 */ /* 0x000ea60000000a00 */
[----:B--2---:R-:W-:Y:S01]  /*0200*/  STG.E desc[UR4][R4.64], R3 ;  /* 0x0000000304007986 */ /* 0x004fe2000c101904 */
[----:B------:R-:W-:Y:S05]  /*0210*/  EXIT ;  /* 0x000000000000794d */ /* 0x000fea0003800000 */
.L_x_4:
        /* <DEDUP_REMOVED lines=14> */
.L_x_6:


//--------------------- .nv.shared.reserved.0     --------------------------
	.section	.nv.shared.reserved.0,"aw",@nobits
	.weak		__nv_reservedSMEM_offset_0_alias
	.size		__nv_reservedSMEM_offset_0_alias, 0, 64
	.other		__nv_reservedSMEM_offset_0_alias,@"STO_CUDA_RESERVED_SHARED STV_DEFAULT"
__nv_reservedSMEM_offset_0_alias:
	.zero		0
	.zero		64


//--------------------- .nv.constant0._Z15reductionSerialPfS_m --------------------------
	.section	.nv.constant0._Z15reductionSerialPfS_m,"a",@progbits
	.sectionflags	@""
	.align	4
.nv.constant0._Z15reductionSerialPfS_m:
	.zero		920


//--------------------- .nv.constant0._Z14reductionNaivePfS_m --------------------------
	.section	.nv.constant0._Z14reductionNaivePfS_m,"a",@progbits
	.sectionflags	@""
	.align	4
.nv.constant0._Z14reductionNaivePfS_m:
	.zero		920


//--------------------- SYMBOLS --------------------------

	.type		.nv.reservedSmem.offset0,@object
	.size		.nv.reservedSmem.offset0,0x4
